	.headerflags	@"EF_CUDA_TEXMODE_UNIFIED EF_CUDA_64BIT_ADDRESS EF_CUDA_ACCELERATORS EF_CUDA_SM90 EF_CUDA_VIRTUAL_SM(EF_CUDA_SM90)"
	.elftype	@"ET_EXEC"


//--------------------- .nv.info                  --------------------------
	.section	.nv.info,"",@"SHT_CUDA_INFO"
	.align	4


	//----- nvinfo : EIATTR_REGCOUNT
	.align		4
        /*0000*/ 	.byte	0x04, 0x2f
        /*0002*/ 	.short	(.L_1 - .L_0)
	.align		4
.L_0:
        /*0004*/ 	.word	index@(triton_poi_fused__unsafe_index_add_mul_sub_48)
        /*0008*/ 	.word	0x00000020


	//----- nvinfo : EIATTR_MIN_STACK_SIZE
	.align		4
.L_1:
        /*000c*/ 	.byte	0x04, 0x12
        /*000e*/ 	.short	(.L_3 - .L_2)
	.align		4
.L_2:
        /*0010*/ 	.word	index@(triton_poi_fused__unsafe_index_add_mul_sub_48)
        /*0014*/ 	.word	0x00000000


	//----- nvinfo : EIATTR_FRAME_SIZE
	.align		4
.L_3:
        /*0018*/ 	.byte	0x04, 0x11
        /*001a*/ 	.short	(.L_5 - .L_4)
	.align		4
.L_4:
        /*001c*/ 	.word	index@(triton_poi_fused__unsafe_index_add_mul_sub_48)
        /*0020*/ 	.word	0x00000000


	//----- nvinfo : EIATTR_MIN_STACK_SIZE
	.align		4
.L_5:
        /*0024*/ 	.byte	0x04, 0x12
        /*0026*/ 	.short	(.L_7 - .L_6)
	.align		4
.L_6:
        /*0028*/ 	.word	index@(triton_poi_fused__unsafe_index_add_mul_sub_48)
        /*002c*/ 	.word	0x00000000
.L_7:


//--------------------- .nv.info.triton_poi_fused__unsafe_index_add_mul_sub_48 --------------------------
	.section	.nv.info.triton_poi_fused__unsafe_index_add_mul_sub_48,"",@"SHT_CUDA_INFO"
	.sectionflags	@""
	.align	4


	//----- nvinfo : EIATTR_CUDA_API_VERSION
	.align		4
        /*0000*/ 	.byte	0x04, 0x37
        /*0002*/ 	.short	(.L_9 - .L_8)
.L_8:
        /*0004*/ 	.word	0x0000007c


	//----- nvinfo : EIATTR_KPARAM_INFO
	.align		4
.L_9:
        /*0008*/ 	.byte	0x04, 0x17
        /*000a*/ 	.short	(.L_11 - .L_10)
.L_10:
        /*000c*/ 	.word	0x00000000
        /*0010*/ 	.short	0x0009
        /*0012*/ 	.short	0x0044
        /*0014*/ 	.byte	0x00, 0xf0, 0x11, 0x00


	//----- nvinfo : EIATTR_KPARAM_INFO
	.align		4
.L_11:
        /*0018*/ 	.byte	0x04, 0x17
        /*001a*/ 	.short	(.L_13 - .L_12)
.L_12:
        /*001c*/ 	.word	0x00000000
        /*0020*/ 	.short	0x0008
        /*0022*/ 	.short	0x0040
        /*0024*/ 	.byte	0x00, 0xf0, 0x11, 0x00


	//----- nvinfo : EIATTR_KPARAM_INFO
	.align		4
.L_13:
        /*0028*/ 	.byte	0x04, 0x17
        /*002a*/ 	.short	(.L_15 - .L_14)
.L_14:
        /*002c*/ 	.word	0x00000000
        /*0030*/ 	.short	0x0007
        /*0032*/ 	.short	0x0038
        /*0034*/ 	.byte	0x00, 0xf4, 0x21, 0x00


	//----- nvinfo : EIATTR_KPARAM_INFO
	.align		4
.L_15:
        /*0038*/ 	.byte	0x04, 0x17
        /*003a*/ 	.short	(.L_17 - .L_16)
.L_16:
        /*003c*/ 	.word	0x00000000
        /*0040*/ 	.short	0x0006
        /*0042*/ 	.short	0x0030
        /*0044*/ 	.byte	0x00, 0xf4, 0x21, 0x00


	//----- nvinfo : EIATTR_KPARAM_INFO
	.align		4
.L_17:
        /*0048*/ 	.byte	0x04, 0x17
        /*004a*/ 	.short	(.L_19 - .L_18)
.L_18:
        /*004c*/ 	.word	0x00000000
        /*0050*/ 	.short	0x0005
        /*0052*/ 	.short	0x0028
        /*0054*/ 	.byte	0x00, 0xf4, 0x21, 0x00


	//----- nvinfo : EIATTR_KPARAM_INFO
	.align		4
.L_19:
        /*0058*/ 	.byte	0x04, 0x17
        /*005a*/ 	.short	(.L_21 - .L_20)
.L_20:
        /*005c*/ 	.word	0x00000000
        /*0060*/ 	.short	0x0004
        /*0062*/ 	.short	0x0020
        /*0064*/ 	.byte	0x00, 0xf4, 0x21, 0x00


	//----- nvinfo : EIATTR_KPARAM_INFO
	.align		4
.L_21:
        /*0068*/ 	.byte	0x04, 0x17
        /*006a*/ 	.short	(.L_23 - .L_22)
.L_22:
        /*006c*/ 	.word	0x00000000
        /*0070*/ 	.short	0x0003
        /*0072*/ 	.short	0x0018
        /*0074*/ 	.byte	0x00, 0xf4, 0x21, 0x00


	//----- nvinfo : EIATTR_KPARAM_INFO
	.align		4
.L_23:
        /*0078*/ 	.byte	0x04, 0x17
        /*007a*/ 	.short	(.L_25 - .L_24)
.L_24:
        /*007c*/ 	.word	0x00000000
        /*0080*/ 	.short	0x0002
        /*0082*/ 	.short	0x0010
        /*0084*/ 	.byte	0x00, 0xf4, 0x21, 0x00


	//----- nvinfo : EIATTR_KPARAM_INFO
	.align		4
.L_25:
        /*0088*/ 	.byte	0x04, 0x17
        /*008a*/ 	.short	(.L_27 - .L_26)
.L_26:
        /*008c*/ 	.word	0x00000000
        /*0090*/ 	.short	0x0001
        /*0092*/ 	.short	0x0008
        /*0094*/ 	.byte	0x00, 0xf4, 0x21, 0x00


	//----- nvinfo : EIATTR_KPARAM_INFO
	.align		4
.L_27:
        /*0098*/ 	.byte	0x04, 0x17
        /*009a*/ 	.short	(.L_29 - .L_28)
.L_28:
        /*009c*/ 	.word	0x00000000
        /*00a0*/ 	.short	0x0000
        /*00a2*/ 	.short	0x0000
        /*00a4*/ 	.byte	0x00, 0xf4, 0x21, 0x00


	//----- nvinfo : EIATTR_SPARSE_MMA_MASK
	.align		4
.L_29:
        /*00a8*/ 	.byte	0x03, 0x50
        /*00aa*/ 	.short	0x0000


	//----- nvinfo : EIATTR_MAXREG_COUNT
	.align		4
        /*00ac*/ 	.byte	0x03, 0x1b
        /*00ae*/ 	.short	0x00ff


	//----- nvinfo : EIATTR_EXIT_INSTR_OFFSETS
	.align		4
        /*00b0*/ 	.byte	0x04, 0x1c
        /*00b2*/ 	.short	(.L_31 - .L_30)


	//   ....[0]....
.L_30:
        /*00b4*/ 	.word	0x000008b0


	//   ....[1]....
        /*00b8*/ 	.word	0x00000980


	//----- nvinfo : EIATTR_REQNTID
	.align		4
.L_31:
        /*00bc*/ 	.byte	0x04, 0x10
        /*00be*/ 	.short	(.L_33 - .L_32)
.L_32:
        /*00c0*/ 	.word	0x00000080
        /*00c4*/ 	.word	0x00000001
        /*00c8*/ 	.word	0x00000001


	//----- nvinfo : EIATTR_CBANK_PARAM_SIZE
	.align		4
.L_33:
        /*00cc*/ 	.byte	0x03, 0x19
        /*00ce*/ 	.short	0x0048


	//----- nvinfo : EIATTR_PARAM_CBANK
	.align		4
        /*00d0*/ 	.byte	0x04, 0x0a
        /*00d2*/ 	.short	(.L_35 - .L_34)
	.align		4
.L_34:
        /*00d4*/ 	.word	index@(.nv.constant0.triton_poi_fused__unsafe_index_add_mul_sub_48)
        /*00d8*/ 	.short	0x0210
        /*00da*/ 	.short	0x0048


	//----- nvinfo : EIATTR_SW_WAR
	.align		4
.L_35:
        /*00dc*/ 	.byte	0x04, 0x36
        /*00de*/ 	.short	(.L_37 - .L_36)
.L_36:
        /*00e0*/ 	.word	0x00000008
.L_37:


//--------------------- .nv.callgraph             --------------------------
	.section	.nv.callgraph,"",@"SHT_CUDA_CALLGRAPH"
	.align	4
	.sectionentsize	8
	.align		4
        /*0000*/ 	.word	0x00000000
	.align		4
        /*0004*/ 	.word	0xffffffff
	.align		4
        /*0008*/ 	.word	0x00000000
	.align		4
        /*000c*/ 	.word	0xfffffffe
	.align		4
        /*0010*/ 	.word	0x00000000
	.align		4
        /*0014*/ 	.word	0xfffffffd
	.align		4
        /*0018*/ 	.word	0x00000000
	.align		4
        /*001c*/ 	.word	0xfffffffc


//--------------------- .text.triton_poi_fused__unsafe_index_add_mul_sub_48 --------------------------
	.section	.text.triton_poi_fused__unsafe_index_add_mul_sub_48,"ax",@progbits
	.sectionflags	@"SHF_BARRIERS=1"
	.align	128
        .global         triton_poi_fused__unsafe_index_add_mul_sub_48
        .type           triton_poi_fused__unsafe_index_add_mul_sub_48,@function
        .size           triton_poi_fused__unsafe_index_add_mul_sub_48,(.L_x_1 - triton_poi_fused__unsafe_index_add_mul_sub_48)
        .other          triton_poi_fused__unsafe_index_add_mul_sub_48,@"STO_CUDA_ENTRY STV_DEFAULT"
triton_poi_fused__unsafe_index_add_mul_sub_48:
.text.triton_poi_fused__unsafe_index_add_mul_sub_48:
[----:B------:R-:W0:Y:S01]  /*0000*/  LDC R1, c[0x0][0x28] ;  /* 0x00000a00ff017b82 */ /* 0x000e220000000800 */
[----:B------:R-:W1:Y:S07]  /*0010*/  S2R R7, SR_CTAID.X ;  /* 0x0000000000077919 */ /* 0x000e6e0000002500 */
[----:B------:R-:W2:Y:S01]  /*0020*/  LDC.64 R12, c[0x0][0x210] ;  /* 0x00008400ff0c7b82 */ /* 0x000ea20000000a00 */
[----:B------:R-:W-:Y:S01]  /*0030*/  CS2R R10, SRZ ;  /* 0x00000000000a7805 */ /* 0x000fe2000001ff00 */
[----:B------:R-:W-:Y:S01]  /*0040*/  ULDC.64 UR6, c[0x0][0x208] ;  /* 0x0000820000067ab9 */ /* 0x000fe20000000a00 */
[----:B------:R-:W3:Y:S05]  /*0050*/  S2R R0, SR_TID.X ;  /* 0x0000000000007919 */ /* 0x000eea0000002100 */
[----:B------:R-:W4:Y:S08]  /*0060*/  LDC.64 R20, c[0x0][0x218] ;  /* 0x00008600ff147b82 */ /* 0x000f300000000a00 */
[----:B------:R-:W5:Y:S01]  /*0070*/  LDC.64 R16, c[0x0][0x238] ;  /* 0x00008e00ff107b82 */ /* 0x000f620000000a00 */
[----:B------:R-:W-:Y:S01]  /*0080*/  CS2R R14, SRZ ;  /* 0x00000000000e7805 */ /* 0x000fe2000001ff00 */
[----:B------:R-:W2:Y:S01]  /*0090*/  S2R R6, SR_CTAID.Y ;  /* 0x0000000000067919 */ /* 0x000ea20000002600 */
[----:B------:R-:W-:Y:S01]  /*00a0*/  ULDC.64 UR4, c[0x0][0x220] ;  /* 0x0000880000047ab9 */ /* 0x000fe20000000a00 */
[----:B-1----:R-:W-:-:S05]  /*00b0*/  IMAD.SHL.U32 R7, R7, 0x40, RZ ;  /* 0x0000004007077824 */ /* 0x002fca00078e00ff */
[----:B---3--:R-:W-:-:S04]  /*00c0*/  LOP3.LUT R9, R7, 0x3f, R0, 0xf8, !PT ;  /* 0x0000003f07097812 */ /* 0x008fc800078ef800 */
[----:B------:R-:W-:Y:S02]  /*00d0*/  SHF.R.S32.HI R2, RZ, 0x1f, R9 ;  /* 0x0000001fff027819 */ /* 0x000fe40000011409 */
[----:B------:R-:W-:Y:S02]  /*00e0*/  ISETP.GE.AND P0, PT, R9, 0x40, PT ;  /* 0x000000400900780c */ /* 0x000fe40003f06270 */
[----:B------:R-:W-:-:S04]  /*00f0*/  LEA.HI R2, R2, R9, RZ, 0x3 ;  /* 0x0000000902027211 */ /* 0x000fc800078f18ff */
[----:B------:R-:W-:Y:S02]  /*0100*/  LOP3.LUT R4, R2, 0xfffffff8, RZ, 0xc0, !PT ;  /* 0xfffffff802047812 */ /* 0x000fe400078ec0ff */
[----:B------:R-:W-:Y:S02]  /*0110*/  SHF.R.S32.HI R25, RZ, 0x3, R2 ;  /* 0x00000003ff197819 */ /* 0x000fe40000011402 */
[----:B------:R-:W-:Y:S01]  /*0120*/  CS2R R2, SRZ ;  /* 0x0000000000027805 */ /* 0x000fe2000001ff00 */
[----:B------:R-:W-:Y:S02]  /*0130*/  IMAD.IADD R9, R9, 0x1, -R4 ;  /* 0x0000000109097824 */ /* 0x000fe400078e0a04 */
[----:B------:R-:W1:Y:S01]  /*0140*/  LDC.64 R4, c[0x0][0x228] ;  /* 0x00008a00ff047b82 */ /* 0x000e620000000a00 */
[----:B--2---:R-:W-:-:S04]  /*0150*/  IMAD.WIDE R18, R25, 0x8, R12 ;  /* 0x0000000819127825 */ /* 0x004fc800078e020c */
[----:B----4-:R-:W-:Y:S01]  /*0160*/  IMAD.WIDE R20, R9, 0x8, R20 ;  /* 0x0000000809147825 */ /* 0x010fe200078e0214 */
[----:B------:R-:W2:Y:S04]  /*0170*/  @!P0 LDG.E.EL.64 R2, desc[UR6][R18.64] ;  /* 0x0000000612028981 */ /* 0x000ea8000c2e1b00 */
[----:B------:R3:W4:Y:S01]  /*0180*/  @!P0 LDG.E.EL.64 R10, desc[UR6][R20.64] ;  /* 0x00000006140a8981 */ /* 0x000722000c2e1b00 */
[----:B------:R-:W-:Y:S01]  /*0190*/  CS2R R12, SRZ ;  /* 0x00000000000c7805 */ /* 0x000fe2000001ff00 */
[----:B-----5:R-:W-:-:S05]  /*01a0*/  IMAD.WIDE R22, R25, 0x8, R16 ;  /* 0x0000000819167825 */ /* 0x020fca00078e0210 */
[----:B------:R-:W5:Y:S01]  /*01b0*/  @!P0 LDG.E.EL.64 R14, desc[UR6][R22.64] ;  /* 0x00000006160e8981 */ /* 0x000f62000c2e1b00 */
[C---:B-1----:R-:W-:Y:S02]  /*01c0*/  IMAD.WIDE R16, R9.reuse, 0x8, R4 ;  /* 0x0000000809107825 */ /* 0x042fe400078e0204 */
[----:B------:R-:W3:Y:S03]  /*01d0*/  LDC.64 R4, c[0x0][0x230] ;  /* 0x00008c00ff047b82 */ /* 0x000ee60000000a00 */
[----:B------:R1:W5:Y:S01]  /*01e0*/  @!P0 LDG.E.EL.64 R12, desc[UR6][R16.64] ;  /* 0x00000006100c8981 */ /* 0x000362000c2e1b00 */
[----:B---3--:R-:W-:-:S04]  /*01f0*/  IMAD.WIDE R20, R9, 0x4, R4 ;  /* 0x0000000409147825 */ /* 0x008fc800078e0204 */
[----:B------:R-:W-:-:S06]  /*0200*/  IMAD.MOV.U32 R4, RZ, RZ, RZ ;  /* 0x000000ffff047224 */ /* 0x000fcc00078e00ff */
[----:B------:R3:W3:Y:S01]  /*0210*/  @!P0 LDG.E.EL R4, desc[UR6][R20.64] ;  /* 0x0000000614048981 */ /* 0x0006e2000c2e1900 */
[----:B------:R-:W-:Y:S01]  /*0220*/  IMAD.MOV.U32 R24, RZ, RZ, RZ ;  /* 0x000000ffff187224 */ /* 0x000fe200078e00ff */
[----:B--2---:R-:W-:Y:S02]  /*0230*/  SHF.R.U32.HI R9, RZ, 0x1d, R3 ;  /* 0x0000001dff097819 */ /* 0x004fe40000011603 */
[----:B----4-:R-:W-:Y:S02]  /*0240*/  SHF.R.U32.HI R8, RZ, 0x1b, R11 ;  /* 0x0000001bff087819 */ /* 0x010fe4000001160b */
[----:B------:R-:W-:Y:S02]  /*0250*/  LOP3.LUT R9, R9, 0x4, RZ, 0xc0, !PT ;  /* 0x0000000409097812 */ /* 0x000fe400078ec0ff */
[----:B------:R-:W-:Y:S02]  /*0260*/  LOP3.LUT R5, R8, 0x10, RZ, 0xc0, !PT ;  /* 0x0000001008057812 */ /* 0x000fe400078ec0ff */
[----:B-1----:R-:W-:-:S02]  /*0270*/  IADD3 R17, P1, R2, R9, RZ ;  /* 0x0000000902117210 */ /* 0x002fc40007f3e0ff */
[----:B------:R-:W-:-:S03]  /*0280*/  IADD3 R5, P2, R5, UR4, RZ ;  /* 0x0000000405057c10 */ /* 0x000fc6000ff5e0ff */
[----:B------:R-:W-:Y:S01]  /*0290*/  IMAD.X R8, RZ, RZ, R3, P1 ;  /* 0x000000ffff087224 */ /* 0x000fe200008e0603 */
[----:B------:R-:W-:Y:S01]  /*02a0*/  LEA R18, P3, R10, R5, 0x2 ;  /* 0x000000050a127211 */ /* 0x000fe200078610ff */
[----:B------:R-:W-:-:S03]  /*02b0*/  IMAD.X R5, RZ, RZ, UR5, P2 ;  /* 0x00000005ff057e24 */ /* 0x000fc600090e06ff */
[C---:B------:R-:W-:Y:S01]  /*02c0*/  SHF.L.U64.HI R3, R17.reuse, 0x4, R8 ;  /* 0x0000000411037819 */ /* 0x040fe20000010208 */
[----:B------:R-:W-:Y:S01]  /*02d0*/  IMAD.SHL.U32 R17, R17, 0x10, RZ ;  /* 0x0000001011117824 */ /* 0x000fe200078e00ff */
[----:B------:R-:W-:Y:S02]  /*02e0*/  LEA.HI.X R11, R10, R5, R11, 0x2, P3 ;  /* 0x000000050a0b7211 */ /* 0x000fe400018f140b */
[----:B-----5:R-:W-:Y:S02]  /*02f0*/  SHF.R.U32.HI R5, RZ, 0x1d, R15 ;  /* 0x0000001dff057819 */ /* 0x020fe4000001160f */
[----:B------:R-:W-:Y:S02]  /*0300*/  SHF.R.U32.HI R19, RZ, 0x1b, R13 ;  /* 0x0000001bff137819 */ /* 0x000fe4000001160d */
[----:B------:R-:W-:Y:S02]  /*0310*/  IADD3 R26, P2, R17, R18, RZ ;  /* 0x00000012111a7210 */ /* 0x000fe40007f5e0ff */
[----:B------:R-:W-:-:S02]  /*0320*/  LOP3.LUT R5, R5, 0x4, RZ, 0xc0, !PT ;  /* 0x0000000405057812 */ /* 0x000fc400078ec0ff */
[----:B------:R-:W-:Y:S02]  /*0330*/  SHF.R.U32.HI R2, RZ, 0x6, R0 ;  /* 0x00000006ff027819 */ /* 0x000fe40000011600 */
[----:B------:R-:W-:Y:S01]  /*0340*/  LOP3.LUT R19, R19, 0x10, RZ, 0xc0, !PT ;  /* 0x0000001013137812 */ /* 0x000fe200078ec0ff */
[----:B0-----:R-:W-:Y:S01]  /*0350*/  IMAD.SHL.U32 R9, R6, 0x4, RZ ;  /* 0x0000000406097824 */ /* 0x001fe200078e00ff */
[----:B------:R-:W-:Y:S01]  /*0360*/  IADD3 R5, P3, R14, R5, RZ ;  /* 0x000000050e057210 */ /* 0x000fe20007f7e0ff */
[----:B------:R-:W-:Y:S01]  /*0370*/  IMAD.X R27, R3, 0x1, R11, P2 ;  /* 0x00000001031b7824 */ /* 0x000fe200010e060b */
[----:B------:R-:W-:Y:S02]  /*0380*/  SGXT.U32 R2, R2, 0x1 ;  /* 0x000000010202781a */ /* 0x000fe40000000000 */
[----:B------:R-:W-:Y:S01]  /*0390*/  IADD3 R19, P2, R19, UR4, RZ ;  /* 0x0000000413137c10 */ /* 0x000fe2000ff5e0ff */
[----:B------:R-:W-:Y:S01]  /*03a0*/  IMAD.X R16, RZ, RZ, R15, P3 ;  /* 0x000000ffff107224 */ /* 0x000fe200018e060f */
[----:B---3--:R-:W-:-:S03]  /*03b0*/  LOP3.LUT R21, R9, R2, RZ, 0xfc, !PT ;  /* 0x0000000209157212 */ /* 0x008fc600078efcff */
[----:B------:R-:W-:Y:S01]  /*03c0*/  IMAD.X R29, RZ, RZ, UR5, P2 ;  /* 0x00000005ff1d7e24 */ /* 0x000fe200090e06ff */
[C---:B------:R-:W-:Y:S02]  /*03d0*/  LEA R10, P2, R12.reuse, R19, 0x2 ;  /* 0x000000130c0a7211 */ /* 0x040fe400078410ff */
[----:B------:R-:W-:Y:S02]  /*03e0*/  ISETP.LT.AND P1, PT, R21, 0x10, !P0 ;  /* 0x000000101500780c */ /* 0x000fe40004721270 */
[C---:B------:R-:W-:Y:S01]  /*03f0*/  SHF.L.U64.HI R15, R5.reuse, 0x4, R16 ;  /* 0x00000004050f7819 */ /* 0x040fe20000010210 */
[----:B------:R-:W-:Y:S01]  /*0400*/  IMAD.SHL.U32 R5, R5, 0x10, RZ ;  /* 0x0000001005057824 */ /* 0x000fe200078e00ff */
[----:B------:R-:W-:Y:S02]  /*0410*/  LEA.HI.X R14, R12, R29, R13, 0x2, P2 ;  /* 0x0000001d0c0e7211 */ /* 0x000fe400010f140d */
[----:B------:R-:W-:Y:S01]  /*0420*/  LOP3.LUT R6, R9, 0x2, R2, 0xfe, !PT ;  /* 0x0000000209067812 */ /* 0x000fe200078efe02 */
[----:B------:R-:W-:Y:S01]  /*0430*/  IMAD.MOV.U32 R8, RZ, RZ, RZ ;  /* 0x000000ffff087224 */ /* 0x000fe200078e00ff */
[----:B------:R-:W-:Y:S01]  /*0440*/  IADD3 R16, P3, R10, R17, RZ ;  /* 0x000000110a107210 */ /* 0x000fe20007f7e0ff */
[----:B------:R-:W0:Y:S01]  /*0450*/  LDC.64 R12, c[0x0][0x240] ;  /* 0x00009000ff0c7b82 */ /* 0x000e220000000a00 */
[----:B------:R-:W-:-:S02]  /*0460*/  SHF.L.U32 R21, R21, 0x4, RZ ;  /* 0x0000000415157819 */ /* 0x000fc400000006ff */
[----:B------:R-:W-:Y:S01]  /*0470*/  ISETP.LT.AND P2, PT, R6, 0x10, !P0 ;  /* 0x000000100600780c */ /* 0x000fe20004741270 */
[----:B------:R-:W-:Y:S01]  /*0480*/  IMAD.X R17, R14, 0x1, R3, P3 ;  /* 0x000000010e117824 */ /* 0x000fe200018e0603 */
[----:B------:R-:W-:Y:S01]  /*0490*/  IADD3 R18, P3, R5, R18, RZ ;  /* 0x0000001205127210 */ /* 0x000fe20007f7e0ff */
[----:B------:R-:W-:Y:S01]  /*04a0*/  IMAD.WIDE R22, R21, 0x4, R26 ;  /* 0x0000000415167825 */ /* 0x000fe200078e021a */
[----:B------:R-:W-:Y:S01]  /*04b0*/  IADD3 R10, P4, R5, R10, RZ ;  /* 0x0000000a050a7210 */ /* 0x000fe20007f9e0ff */
[----:B------:R-:W-:Y:S02]  /*04c0*/  HFMA2.MMA R3, -RZ, RZ, 0, 0 ;  /* 0x00000000ff037435 */ /* 0x000fe400000001ff */
[----:B------:R-:W-:Y:S01]  /*04d0*/  IMAD.SHL.U32 R6, R6, 0x10, RZ ;  /* 0x0000001006067824 */ /* 0x000fe200078e00ff */
[----:B------:R1:W2:Y:S01]  /*04e0*/  @P1 LDG.E.EL R8, desc[UR6][R22.64] ;  /* 0x0000000616081981 */ /* 0x0002a2000c2e1900 */
[----:B------:R-:W-:Y:S02]  /*04f0*/  IMAD.MOV.U32 R5, RZ, RZ, RZ ;  /* 0x000000ffff057224 */ /* 0x000fe400078e00ff */
[----:B------:R-:W-:-:S02]  /*0500*/  IMAD.X R19, R15, 0x1, R11, P3 ;  /* 0x000000010f137824 */ /* 0x000fc400018e060b */
[----:B------:R-:W-:-:S04]  /*0510*/  IMAD.WIDE R26, R6, 0x4, R26 ;  /* 0x00000004061a7825 */ /* 0x000fc800078e021a */
[----:B------:R-:W-:Y:S01]  /*0520*/  IMAD.X R11, R15, 0x1, R14, P4 ;  /* 0x000000010f0b7824 */ /* 0x000fe200020e060e */
[----:B------:R3:W4:Y:S01]  /*0530*/  @P2 LDG.E.EL R3, desc[UR6][R26.64] ;  /* 0x000000061a032981 */ /* 0x000722000c2e1900 */
[----:B-1----:R-:W-:-:S04]  /*0540*/  IMAD.WIDE R22, R21, 0x4, R16 ;  /* 0x0000000415167825 */ /* 0x002fc800078e0210 */
[C---:B------:R-:W-:Y:S01]  /*0550*/  IMAD.WIDE R14, R21.reuse, 0x4, R18 ;  /* 0x00000004150e7825 */ /* 0x040fe200078e0212 */
[----:B------:R1:W2:Y:S03]  /*0560*/  @P1 LDG.E.EL R5, desc[UR6][R22.64] ;  /* 0x0000000616051981 */ /* 0x0002a6000c2e1900 */
[----:B------:R-:W-:Y:S01]  /*0570*/  IMAD.WIDE R20, R21, 0x4, R10 ;  /* 0x0000000415147825 */ /* 0x000fe200078e020a */
[----:B---3--:R-:W-:-:S03]  /*0580*/  MOV R27, RZ ;  /* 0x000000ff001b7202 */ /* 0x008fc60000000f00 */
[----:B------:R-:W-:Y:S01]  /*0590*/  IMAD.WIDE R16, R6, 0x4, R16 ;  /* 0x0000000406107825 */ /* 0x000fe200078e0210 */
[----:B-1----:R-:W-:-:S03]  /*05a0*/  CS2R R22, SRZ ;  /* 0x0000000000167805 */ /* 0x002fc6000001ff00 */
[C---:B------:R-:W-:Y:S01]  /*05b0*/  IMAD.WIDE R18, R6.reuse, 0x4, R18 ;  /* 0x0000000406127825 */ /* 0x040fe200078e0212 */
[----:B------:R-:W4:Y:S03]  /*05c0*/  @P2 LDG.E.EL R24, desc[UR6][R16.64] ;  /* 0x0000000610182981 */ /* 0x000f26000c2e1900 */
[----:B------:R-:W-:Y:S01]  /*05d0*/  IMAD.WIDE R10, R6, 0x4, R10 ;  /* 0x00000004060a7825 */ /* 0x000fe200078e020a */
[----:B------:R-:W3:Y:S03]  /*05e0*/  @P2 LDG.E.EL R27, desc[UR6][R18.64] ;  /* 0x00000006121b2981 */ /* 0x000ee6000c2e1900 */
[----:B------:R-:W-:Y:S01]  /*05f0*/  IMAD.MOV.U32 R29, RZ, RZ, RZ ;  /* 0x000000ffff1d7224 */ /* 0x000fe200078e00ff */
[----:B------:R-:W3:Y:S01]  /*0600*/  @P2 LDG.E.EL R22, desc[UR6][R10.64] ;  /* 0x000000060a162981 */ /* 0x000ee2000c2e1900 */
[----:B------:R-:W-:-:S04]  /*0610*/  IMAD.MOV.U32 R6, RZ, RZ, RZ ;  /* 0x000000ffff067224 */ /* 0x000fc800078e00ff */
[----:B------:R1:W5:Y:S04]  /*0620*/  @P1 LDG.E.EL R29, desc[UR6][R14.64] ;  /* 0x000000060e1d1981 */ /* 0x000368000c2e1900 */
[----:B------:R1:W5:Y:S01]  /*0630*/  @P1 LDG.E.EL R6, desc[UR6][R20.64] ;  /* 0x0000000614061981 */ /* 0x000362000c2e1900 */
[----:B0-----:R-:W-:-:S05]  /*0640*/  IMAD.WIDE R12, R25, 0x4, R12 ;  /* 0x00000004190c7825 */ /* 0x001fca00078e020c */
[----:B------:R-:W5:Y:S01]  /*0650*/  @!P0 LDG.E.EL R23, desc[UR6][R12.64] ;  /* 0x000000060c178981 */ /* 0x000f62000c2e1900 */
[----:B------:R-:W0:Y:S01]  /*0660*/  S2UR UR5, SR_CgaCtaId ;  /* 0x00000000000579c3 */ /* 0x000e220000008800 */
[----:B-1----:R-:W-:Y:S01]  /*0670*/  IMAD.SHL.U32 R15, R0, 0x4, RZ ;  /* 0x00000004000f7824 */ /* 0x002fe200078e00ff */
[----:B------:R-:W-:-:S04]  /*0680*/  UMOV UR4, 0x400 ;  /* 0x0000040000047882 */ /* 0x000fc80000000000 */
[----:B------:R-:W-:-:S04]  /*0690*/  LOP3.LUT R15, R15, 0xfc, RZ, 0xc0, !PT ;  /* 0x000000fc0f0f7812 */ /* 0x000fc800078ec0ff */
[----:B------:R-:W-:Y:S02]  /*06a0*/  LOP3.LUT R2, R15, R2, RZ, 0xfc, !PT ;  /* 0x000000020f027212 */ /* 0x000fe400078efcff */
[----:B------:R-:W-:Y:S01]  /*06b0*/  SHF.R.U32.HI R20, RZ, 0x1, R0 ;  /* 0x00000001ff147819 */ /* 0x000fe20000011600 */
[----:B0-----:R-:W-:-:S06]  /*06c0*/  UPRMT UR4, UR5, 0x654, UR4 ;  /* 0x0000065405047896 */ /* 0x001fcc0008000004 */
[----:B------:R-:W-:Y:S01]  /*06d0*/  LEA R15, R15, UR4, 0x1 ;  /* 0x000000040f0f7c11 */ /* 0x000fe2000f8e08ff */
[----:B------:R-:W-:-:S04]  /*06e0*/  IMAD.SHL.U32 R14, R0, 0x2, RZ ;  /* 0x00000002000e7824 */ /* 0x000fc800078e00ff */
[----:B------:R-:W-:Y:S01]  /*06f0*/  IMAD R2, R2, 0x4, R15 ;  /* 0x0000000402027824 */ /* 0x000fe200078e020f */
[----:B------:R-:W-:Y:S02]  /*0700*/  SGXT.U32 R10, R20, 0x6 ;  /* 0x00000006140a781a */ /* 0x000fe40000000000 */
[----:B------:R-:W-:Y:S02]  /*0710*/  LOP3.LUT R0, R0, 0x40, RZ, 0xc0, !PT ;  /* 0x0000004000007812 */ /* 0x000fe400078ec0ff */
[----:B------:R-:W-:Y:S02]  /*0720*/  LOP3.LUT R11, R14, 0x7e, RZ, 0xc0, !PT ;  /* 0x0000007e0e0b7812 */ /* 0x000fe400078ec0ff */
[----:B------:R-:W-:Y:S02]  /*0730*/  LOP3.LUT R7, R7, R10, RZ, 0xfc, !PT ;  /* 0x0000000a07077212 */ /* 0x000fe400078efcff */
[----:B------:R-:W-:Y:S01]  /*0740*/  LOP3.LUT R9, R9, 0x2, R14, 0xf8, !PT ;  /* 0x0000000209097812 */ /* 0x000fe200078ef80e */
[----:B------:R-:W-:Y:S01]  /*0750*/  IMAD R0, R0, 0x2, R11 ;  /* 0x0000000200007824 */ /* 0x000fe200078e020b */
[----:B------:R-:W-:-:S04]  /*0760*/  ISETP.GE.AND P0, PT, R7, 0x40, PT ;  /* 0x000000400700780c */ /* 0x000fc80003f06270 */
[----:B------:R-:W-:Y:S01]  /*0770*/  ISETP.LT.AND P0, PT, R9, 0x10, !P0 ;  /* 0x000000100900780c */ /* 0x000fe20004701270 */
[----:B--2---:R-:W-:-:S04]  /*0780*/  FADD R5, R5, -R8 ;  /* 0x8000000805057221 */ /* 0x004fc80000000000 */
[----:B------:R-:W-:Y:S01]  /*0790*/  FFMA R8, R5, R4, R8 ;  /* 0x0000000405087223 */ /* 0x000fe20000000008 */
[----:B----4-:R-:W-:-:S04]  /*07a0*/  FADD R24, R24, -R3 ;  /* 0x8000000318187221 */ /* 0x010fc80000000000 */
[----:B------:R-:W-:Y:S01]  /*07b0*/  FFMA R24, R24, R4, R3 ;  /* 0x0000000418187223 */ /* 0x000fe20000000003 */
[----:B---3--:R-:W-:-:S04]  /*07c0*/  FADD R22, R22, -R27 ;  /* 0x8000001b16167221 */ /* 0x008fc80000000000 */
[----:B------:R-:W-:Y:S01]  /*07d0*/  FFMA R27, R22, R4, R27 ;  /* 0x00000004161b7223 */ /* 0x000fe2000000001b */
[----:B-----5:R-:W-:-:S04]  /*07e0*/  FADD R6, R6, -R29 ;  /* 0x8000001d06067221 */ /* 0x020fc80000000000 */
[----:B------:R-:W-:Y:S01]  /*07f0*/  FFMA R29, R6, R4, R29 ;  /* 0x00000004061d7223 */ /* 0x000fe2000000001d */
[----:B------:R-:W-:-:S03]  /*0800*/  FADD R27, -R24, R27 ;  /* 0x0000001b181b7221 */ /* 0x000fc60000000100 */
[----:B------:R-:W-:Y:S01]  /*0810*/  FADD R29, -R8, R29 ;  /* 0x0000001d081d7221 */ /* 0x000fe20000000100 */
[----:B------:R-:W-:-:S03]  /*0820*/  FFMA R27, R27, R23, R24 ;  /* 0x000000171b1b7223 */ /* 0x000fc60000000018 */
[----:B------:R-:W-:Y:S02]  /*0830*/  FFMA R29, R29, R23, R8 ;  /* 0x000000171d1d7223 */ /* 0x000fe40000000008 */
[----:B------:R0:W-:Y:S04]  /*0840*/  STS [R2+0x8], R27 ;  /* 0x0000081b02007388 */ /* 0x0001e80000000800 */
[----:B------:R0:W-:Y:S01]  /*0850*/  STS [R2], R29 ;  /* 0x0000001d02007388 */ /* 0x0001e20000000800 */
[----:B------:R-:W-:-:S05]  /*0860*/  IMAD.SHL.U32 R3, R0, 0x2, RZ ;  /* 0x0000000200037824 */ /* 0x000fca00078e00ff */
[----:B------:R-:W-:-:S05]  /*0870*/  LOP3.LUT R3, R3, 0x1f8, RZ, 0xc0, !PT ;  /* 0x000001f803037812 */ /* 0x000fca00078ec0ff */
[----:B------:R-:W-:-:S05]  /*0880*/  VIADD R3, R3, UR4 ;  /* 0x0000000403037c36 */ /* 0x000fca0008000000 */
[----:B------:R-:W-:Y:S01]  /*0890*/  LEA R6, R0, R3, 0x2 ;  /* 0x0000000300067211 */ /* 0x000fe200078e10ff */
[----:B------:R-:W-:Y:S06]  /*08a0*/  BAR.SYNC.DEFER_BLOCKING 0x0 ;  /* 0x0000000000007b1d */ /* 0x000fec0000010000 */
[----:B0-----:R-:W-:Y:S05]  /*08b0*/  @!P0 EXIT ;  /* 0x000000000000894d */ /* 0x001fea0003800000 */
[----:B------:R-:W0:Y:S01]  /*08c0*/  LDS.64 R10, [R6] ;  /* 0x00000000060a7984 */ /* 0x000e220000000a00 */
[----:B------:R-:W-:Y:S01]  /*08d0*/  SHF.R.S32.HI R0, RZ, 0x1f, R9 ;  /* 0x0000001fff007819 */ /* 0x000fe20000011409 */
[----:B------:R-:W1:Y:S03]  /*08e0*/  LDC.64 R2, c[0x0][0x248] ;  /* 0x00009200ff027b82 */ /* 0x000e660000000a00 */
[----:B------:R-:W-:-:S04]  /*08f0*/  LEA.HI R0, R0, R9, RZ, 0x2 ;  /* 0x0000000900007211 */ /* 0x000fc800078f10ff */
[C---:B------:R-:W-:Y:S01]  /*0900*/  LOP3.LUT R4, R0.reuse, 0xfffffffc, RZ, 0xc0, !PT ;  /* 0xfffffffc00047812 */ /* 0x040fe200078ec0ff */
[----:B------:R-:W-:-:S04]  /*0910*/  IMAD.SHL.U32 R0, R0, 0x40, RZ ;  /* 0x0000004000007824 */ /* 0x000fc800078e00ff */
[----:B------:R-:W-:Y:S01]  /*0920*/  IMAD.IADD R4, R9, 0x1, -R4 ;  /* 0x0000000109047824 */ /* 0x000fe200078e0a04 */
[----:B------:R-:W-:-:S03]  /*0930*/  LOP3.LUT R5, R0, 0xffffff00, RZ, 0xc0, !PT ;  /* 0xffffff0000057812 */ /* 0x000fc600078ec0ff */
[----:B------:R-:W-:-:S04]  /*0940*/  IMAD R4, R7, 0x4, R4 ;  /* 0x0000000407047824 */ /* 0x000fc800078e0204 */
[----:B------:R-:W-:-:S04]  /*0950*/  IMAD.IADD R5, R4, 0x1, R5 ;  /* 0x0000000104057824 */ /* 0x000fc800078e0205 */
[----:B-1----:R-:W-:-:S05]  /*0960*/  IMAD.WIDE R2, R5, 0x4, R2 ;  /* 0x0000000405027825 */ /* 0x002fca00078e0202 */
[----:B0-----:R-:W-:Y:S01]  /*0970*/  STG.E.64 desc[UR6][R2.64], R10 ;  /* 0x0000000a02007986 */ /* 0x001fe2000c101b06 */
[----:B------:R-:W-:Y:S05]  /*0980*/  EXIT ;  /* 0x000000000000794d */ /* 0x000fea0003800000 */
.L_x_0:
[----:B------:R-:W-:-:S00]  /*0990*/  BRA `(.L_x_0) ;  /* 0xfffffffc00fc7947 */ /* 0x000fc0000383ffff */
[----:B------:R-:W-:-:S00]  /*09a0*/  NOP ;  /* 0x0000000000007918 */ /* 0x000fc00000000000 */
        /* <DEDUP_REMOVED lines=13> */
.L_x_1:


//--------------------- .nv.shared.triton_poi_fused__unsafe_index_add_mul_sub_48 --------------------------
	.section	.nv.shared.triton_poi_fused__unsafe_index_add_mul_sub_48,"aw",@nobits
	.sectionflags	@""
	.align	16
	.zero		1024


//--------------------- .nv.constant0.triton_poi_fused__unsafe_index_add_mul_sub_48 --------------------------
	.section	.nv.constant0.triton_poi_fused__unsafe_index_add_mul_sub_48,"a",@progbits
	.sectionflags	@""
	.align	4
.nv.constant0.triton_poi_fused__unsafe_index_add_mul_sub_48:
	.zero		600
